//
// Generated by NVIDIA NVVM Compiler
//
// Compiler Build ID: CL-36424714
// Cuda compilation tools, release 13.0, V13.0.88
// Based on NVVM 20.0.0
//

.version 9.0
.target sm_100
.address_size 64

	// .globl	_Z27sin_intrinsic_stress_kernelPfi

.visible .entry _Z27sin_intrinsic_stress_kernelPfi(
	.param .u64 .ptr .align 1 _Z27sin_intrinsic_stress_kernelPfi_param_0,
	.param .u32 _Z27sin_intrinsic_stress_kernelPfi_param_1
)
{
	.reg .pred 	%p<3>;
	.reg .b32 	%r<10>;
	.reg .b32 	%f<99>;
	.reg .b64 	%rd<5>;

	ld.param.u64 	%rd1, [_Z27sin_intrinsic_stress_kernelPfi_param_0];
	ld.param.u32 	%r4, [_Z27sin_intrinsic_stress_kernelPfi_param_1];
	mov.u32 	%r5, %ctaid.x;
	mov.u32 	%r6, %ntid.x;
	mov.u32 	%r7, %tid.x;
	mad.lo.s32 	%r1, %r5, %r6, %r7;
	setp.ge.s32 	%p1, %r1, %r4;
	@%p1 bra 	$L__BB0_4;
	cvt.rn.f32.s32 	%f25, %r1;
	mul.f32 	%f26, %f25, 0f38D1B717;
	add.f32 	%f98, %f26, 0f00000000;
	add.f32 	%f97, %f26, 0f3DCCCCCD;
	add.f32 	%f96, %f26, 0f3E4CCCCD;
	add.f32 	%f95, %f26, 0f3E99999A;
	add.f32 	%f94, %f26, 0f3ECCCCCD;
	add.f32 	%f93, %f26, 0f3F000000;
	add.f32 	%f92, %f26, 0f3F19999A;
	add.f32 	%f91, %f26, 0f3F333333;
	mov.b32 	%r9, 0;
$L__BB0_2:
	sin.approx.f32 	%f27, %f98;
	sin.approx.f32 	%f28, %f97;
	sin.approx.f32 	%f29, %f96;
	sin.approx.f32 	%f30, %f95;
	sin.approx.f32 	%f31, %f94;
	sin.approx.f32 	%f32, %f93;
	sin.approx.f32 	%f33, %f92;
	sin.approx.f32 	%f34, %f91;
	sin.approx.f32 	%f35, %f27;
	sin.approx.f32 	%f36, %f28;
	sin.approx.f32 	%f37, %f29;
	sin.approx.f32 	%f38, %f30;
	sin.approx.f32 	%f39, %f31;
	sin.approx.f32 	%f40, %f32;
	sin.approx.f32 	%f41, %f33;
	sin.approx.f32 	%f42, %f34;
	sin.approx.f32 	%f43, %f35;
	sin.approx.f32 	%f44, %f36;
	sin.approx.f32 	%f45, %f37;
	sin.approx.f32 	%f46, %f38;
	sin.approx.f32 	%f47, %f39;
	sin.approx.f32 	%f48, %f40;
	sin.approx.f32 	%f49, %f41;
	sin.approx.f32 	%f50, %f42;
	sin.approx.f32 	%f51, %f43;
	sin.approx.f32 	%f52, %f44;
	sin.approx.f32 	%f53, %f45;
	sin.approx.f32 	%f54, %f46;
	sin.approx.f32 	%f55, %f47;
	sin.approx.f32 	%f56, %f48;
	sin.approx.f32 	%f57, %f49;
	sin.approx.f32 	%f58, %f50;
	sin.approx.f32 	%f59, %f51;
	sin.approx.f32 	%f60, %f52;
	sin.approx.f32 	%f61, %f53;
	sin.approx.f32 	%f62, %f54;
	sin.approx.f32 	%f63, %f55;
	sin.approx.f32 	%f64, %f56;
	sin.approx.f32 	%f65, %f57;
	sin.approx.f32 	%f66, %f58;
	sin.approx.f32 	%f67, %f59;
	sin.approx.f32 	%f68, %f60;
	sin.approx.f32 	%f69, %f61;
	sin.approx.f32 	%f70, %f62;
	sin.approx.f32 	%f71, %f63;
	sin.approx.f32 	%f72, %f64;
	sin.approx.f32 	%f73, %f65;
	sin.approx.f32 	%f74, %f66;
	sin.approx.f32 	%f75, %f67;
	sin.approx.f32 	%f76, %f68;
	sin.approx.f32 	%f77, %f69;
	sin.approx.f32 	%f78, %f70;
	sin.approx.f32 	%f79, %f71;
	sin.approx.f32 	%f80, %f72;
	sin.approx.f32 	%f81, %f73;
	sin.approx.f32 	%f82, %f74;
	sin.approx.f32 	%f98, %f75;
	sin.approx.f32 	%f97, %f76;
	sin.approx.f32 	%f96, %f77;
	sin.approx.f32 	%f95, %f78;
	sin.approx.f32 	%f94, %f79;
	sin.approx.f32 	%f93, %f80;
	sin.approx.f32 	%f92, %f81;
	sin.approx.f32 	%f91, %f82;
	add.s32 	%r9, %r9, 8;
	setp.ne.s32 	%p2, %r9, 1000;
	@%p2 bra 	$L__BB0_2;
	add.f32 	%f83, %f98, 0f00000000;
	add.f32 	%f84, %f83, %f97;
	add.f32 	%f85, %f84, %f96;
	add.f32 	%f86, %f85, %f95;
	add.f32 	%f87, %f86, %f94;
	add.f32 	%f88, %f87, %f93;
	add.f32 	%f89, %f88, %f92;
	add.f32 	%f90, %f89, %f91;
	cvta.to.global.u64 	%rd2, %rd1;
	mul.wide.s32 	%rd3, %r1, 4;
	add.s64 	%rd4, %rd2, %rd3;
	st.global.f32 	[%rd4], %f90;
$L__BB0_4:
	ret;

}


// ===== COMPILED SASS (sm_100) =====

	.target	sm_100

	.elftype	@"ET_EXEC"


//--------------------- .note.nv.tkinfo           --------------------------
	.section	.note.nv.tkinfo,"",@"SHT_NOTE"
	.sectionflags	@"SHF_NOTE_NV_TKINFO"
	.tkinfo
        /*0018*/ 	.word	0x00000002
        /*0030*/ 	.string	""
        /*0030*/ 	.string	"ptxas"
        /*0030*/ 	.string	"Cuda compilation tools, release 13.0, V13.0.88"
        /*0030*/ 	.string	"Build cuda_13.0.r13.0/compiler.36424714_0"
        /*0030*/ 	.string	"-arch sm_100 -m 64 "



//--------------------- .note.nv.cuinfo           --------------------------
	.section	.note.nv.cuinfo,"",@"SHT_NOTE"
	.sectionflags	@"SHF_NOTE_NV_CUINFO"
        /*0018*/ 	.short	0x0002
        /*001a*/ 	.short	0x0064
        /*001c*/ 	.short	0x0082
	.zero		2


//--------------------- .nv.info                  --------------------------
	.section	.nv.info,"",@"SHT_CUDA_INFO"
	.align	4


	//----- nvinfo : EIATTR_REGCOUNT
	.align		4
        /*0000*/ 	.byte	0x04, 0x2f
        /*0002*/ 	.short	(.L_1 - .L_0)
	.align		4
.L_0:
        /*0004*/ 	.word	index@(_Z27sin_intrinsic_stress_kernelPfi)
        /*0008*/ 	.word	0x00000010


	//----- nvinfo : EIATTR_FRAME_SIZE
	.align		4
.L_1:
        /*000c*/ 	.byte	0x04, 0x11
        /*000e*/ 	.short	(.L_3 - .L_2)
	.align		4
.L_2:
        /*0010*/ 	.word	index@(_Z27sin_intrinsic_stress_kernelPfi)
        /*0014*/ 	.word	0x00000000


	//----- nvinfo : EIATTR_MIN_STACK_SIZE
	.align		4
.L_3:
        /*0018*/ 	.byte	0x04, 0x12
        /*001a*/ 	.short	(.L_5 - .L_4)
	.align		4
.L_4:
        /*001c*/ 	.word	index@(_Z27sin_intrinsic_stress_kernelPfi)
        /*0020*/ 	.word	0x00000000
.L_5:


//--------------------- .nv.compat                --------------------------
	.section	.nv.compat,"",@"SHT_CUDA_COMPAT_INFO"
	.align	4
        /*0000*/ 	.byte	0x02, 0x09, 0x00, 0x00, 0x02, 0x02, 0x01, 0x00, 0x02, 0x05, 0x05, 0x00, 0x03, 0x07, 0x01, 0x01
        /*0010*/ 	.byte	0x02, 0x03, 0x00, 0x00, 0x02, 0x06, 0x01, 0x00, 0x04, 0x0b, 0x08, 0x00, 0x09, 0x00, 0x00, 0x00
        /*0020*/ 	.byte	0x00, 0x00, 0x00, 0x00


//--------------------- .nv.info._Z27sin_intrinsic_stress_kernelPfi --------------------------
	.section	.nv.info._Z27sin_intrinsic_stress_kernelPfi,"",@"SHT_CUDA_INFO"
	.sectionflags	@""
	.align	4


	//----- nvinfo : EIATTR_CUDA_API_VERSION
	.align		4
        /*0000*/ 	.byte	0x04, 0x37
        /*0002*/ 	.short	(.L_7 - .L_6)
.L_6:
        /*0004*/ 	.word	0x00000082


	//----- nvinfo : EIATTR_KPARAM_INFO
	.align		4
.L_7:
        /*0008*/ 	.byte	0x04, 0x17
        /*000a*/ 	.short	(.L_9 - .L_8)
.L_8:
        /*000c*/ 	.word	0x00000000
        /*0010*/ 	.short	0x0001
        /*0012*/ 	.short	0x0008
        /*0014*/ 	.byte	0x00, 0xf0, 0x11, 0x00


	//----- nvinfo : EIATTR_KPARAM_INFO
	.align		4
.L_9:
        /*0018*/ 	.byte	0x04, 0x17
        /*001a*/ 	.short	(.L_11 - .L_10)
.L_10:
        /*001c*/ 	.word	0x00000000
        /*0020*/ 	.short	0x0000
        /*0022*/ 	.short	0x0000
        /*0024*/ 	.byte	0x00, 0xf5, 0x21, 0x00


	//----- nvinfo : EIATTR_SPARSE_MMA_MASK
	.align		4
.L_11:
        /*0028*/ 	.byte	0x03, 0x50
        /*002a*/ 	.short	0x0000


	//----- nvinfo : EIATTR_MAXREG_COUNT
	.align		4
        /*002c*/ 	.byte	0x03, 0x1b
        /*002e*/ 	.short	0x00ff


	//----- nvinfo : EIATTR_MERCURY_ISA_VERSION
	.align		4
        /*0030*/ 	.byte	0x03, 0x5f
        /*0032*/ 	.short	0x0101


	//----- nvinfo : EIATTR_VRC_CTA_INIT_COUNT
	.align		4
        /*0034*/ 	.byte	0x02, 0x4a
	.zero		1
	.zero		1


	//----- nvinfo : EIATTR_EXIT_INSTR_OFFSETS
	.align		4
        /*0038*/ 	.byte	0x04, 0x1c
        /*003a*/ 	.short	(.L_13 - .L_12)


	//   ....[0]....
.L_12:
        /*003c*/ 	.word	0x00000070


	//   ....[1]....
        /*0040*/ 	.word	0x00002a20


	//----- nvinfo : EIATTR_CBANK_PARAM_SIZE
	.align		4
.L_13:
        /*0044*/ 	.byte	0x03, 0x19
        /*0046*/ 	.short	0x000c


	//----- nvinfo : EIATTR_PARAM_CBANK
	.align		4
        /*0048*/ 	.byte	0x04, 0x0a
        /*004a*/ 	.short	(.L_15 - .L_14)
	.align		4
.L_14:
        /*004c*/ 	.word	index@(.nv.constant0._Z27sin_intrinsic_stress_kernelPfi)
        /*0050*/ 	.short	0x0380
        /*0052*/ 	.short	0x000c


	//----- nvinfo : EIATTR_SW_WAR
	.align		4
.L_15:
        /*0054*/ 	.byte	0x04, 0x36
        /*0056*/ 	.short	(.L_17 - .L_16)
.L_16:
        /*0058*/ 	.word	0x00000008
.L_17:


//--------------------- .nv.callgraph             --------------------------
	.section	.nv.callgraph,"",@"SHT_CUDA_CALLGRAPH"
	.align	4
	.sectionentsize	8
	.align		4
        /*0000*/ 	.word	0x00000000
	.align		4
        /*0004*/ 	.word	0xffffffff
	.align		4
        /*0008*/ 	.word	0x00000000
	.align		4
        /*000c*/ 	.word	0xfffffffe
	.align		4
        /*0010*/ 	.word	0x00000000
	.align		4
        /*0014*/ 	.word	0xfffffffd
	.align		4
        /*0018*/ 	.word	0x00000000
	.align		4
        /*001c*/ 	.word	0xfffffffc


//--------------------- .text._Z27sin_intrinsic_stress_kernelPfi --------------------------
	.section	.text._Z27sin_intrinsic_stress_kernelPfi,"ax",@progbits
	.align	128
        .global         _Z27sin_intrinsic_stress_kernelPfi
        .type           _Z27sin_intrinsic_stress_kernelPfi,@function
        .size           _Z27sin_intrinsic_stress_kernelPfi,(.L_x_2 - _Z27sin_intrinsic_stress_kernelPfi)
        .other          _Z27sin_intrinsic_stress_kernelPfi,@"STO_CUDA_ENTRY STV_DEFAULT"
_Z27sin_intrinsic_stress_kernelPfi:
.text._Z27sin_intrinsic_stress_kernelPfi:
[----:B------:R-:W-:Y:S01]  /*0000*/  LDC R1, c[0x0][0x37c] ;  /* 0x0000df00ff017b82 */ /* 0x000fe20000000800 */
[----:B------:R-:W0:Y:S07]  /*0010*/  S2R R3, SR_TID.X ;  /* 0x0000000000037919 */ /* 0x000e2e0000002100 */
[----:B------:R-:W0:Y:S01]  /*0020*/  S2UR UR4, SR_CTAID.X ;  /* 0x00000000000479c3 */ /* 0x000e220000002500 */
[----:B------:R-:W1:Y:S07]  /*0030*/  LDCU UR5, c[0x0][0x388] ;  /* 0x00007100ff0577ac */ /* 0x000e6e0008000800 */
[----:B------:R-:W0:Y:S02]  /*0040*/  LDC R0, c[0x0][0x360] ;  /* 0x0000d800ff007b82 */ /* 0x000e240000000800 */
[----:B0-----:R-:W-:-:S05]  /*0050*/  IMAD R0, R0, UR4, R3 ;  /* 0x0000000400007c24 */ /* 0x001fca000f8e0203 */
[----:B-1----:R-:W-:-:S13]  /*0060*/  ISETP.GE.AND P0, PT, R0, UR5, PT ;  /* 0x0000000500007c0c */ /* 0x002fda000bf06270 */
[----:B------:R-:W-:Y:S05]  /*0070*/  @P0 EXIT ;  /* 0x000000000000094d */ /* 0x000fea0003800000 */
[----:B------:R-:W-:Y:S01]  /*0080*/  HFMA2 R3, -RZ, RZ, 0.60205078125, -0.443115234375 ;  /* 0x38d1b717ff037431 */ /* 0x000fe200000001ff */
[----:B------:R-:W-:Y:S01]  /*0090*/  I2FP.F32.S32 R2, R0 ;  /* 0x0000000000027245 */ /* 0x000fe20000201400 */
[----:B------:R-:W0:Y:S01]  /*00a0*/  LDCU.64 UR6, c[0x0][0x358] ;  /* 0x00006b00ff0677ac */ /* 0x000e220008000a00 */
[----:B------:R-:W-:-:S03]  /*00b0*/  UMOV UR4, URZ ;  /* 0x000000ff00047c82 */ /* 0x000fc60008000000 */
[CC--:B------:R-:W-:Y:S01]  /*00c0*/  FFMA R9, R2.reuse, R3.reuse, 0.10000000149011611938 ;  /* 0x3dcccccd02097423 */ /* 0x0c0fe20000000003 */
[CC--:B------:R-:W-:Y:S01]  /*00d0*/  FFMA R10, R2.reuse, R3.reuse, 0.20000000298023223877 ;  /* 0x3e4ccccd020a7423 */ /* 0x0c0fe20000000003 */
[CC--:B------:R-:W-:Y:S01]  /*00e0*/  FFMA R8, R2.reuse, R3.reuse, 0.30000001192092895508 ;  /* 0x3e99999a02087423 */ /* 0x0c0fe20000000003 */
[CC--:B------:R-:W-:Y:S01]  /*00f0*/  FFMA R7, R2.reuse, R3.reuse, 0.40000000596046447754 ;  /* 0x3ecccccd02077423 */ /* 0x0c0fe20000000003 */
[CC--:B------:R-:W-:Y:S01]  /*0100*/  FFMA R6, R2.reuse, R3.reuse, 0.5 ;  /* 0x3f00000002067423 */ /* 0x0c0fe20000000003 */
[CC--:B------:R-:W-:Y:S01]  /*0110*/  FFMA R5, R2.reuse, R3.reuse, 0.60000002384185791016 ;  /* 0x3f19999a02057423 */ /* 0x0c0fe20000000003 */
[C---:B------:R-:W-:Y:S01]  /*0120*/  FFMA R4, R2.reuse, R3, 0.69999998807907104492 ;  /* 0x3f33333302047423 */ /* 0x040fe20000000003 */
[----:B------:R-:W-:-:S07]  /*0130*/  FFMA R2, R2, 9.9999997473787516356e-05, RZ ;  /* 0x38d1b71702027823 */ /* 0x000fce00000000ff */
.L_x_0:
[----:B---3--:R-:W-:Y:S01]  /*0140*/  FMUL.RZ R3, R9, 0.15915493667125701904 ;  /* 0x3e22f98309037820 */ /* 0x008fe2000040c000 */
[----:B------:R-:W-:Y:S01]  /*0150*/  FMUL.RZ R2, R2, 0.15915493667125701904 ;  /* 0x3e22f98302027820 */ /* 0x000fe2000040c000 */
[----:B------:R-:W-:Y:S01]  /*0160*/  FMUL.RZ R9, R10, 0.15915493667125701904 ;  /* 0x3e22f9830a097820 */ /* 0x000fe2000040c000 */
[----:B------:R-:W-:Y:S01]  /*0170*/  FMUL.RZ R8, R8, 0.15915493667125701904 ;  /* 0x3e22f98308087820 */ /* 0x000fe2000040c000 */
[----:B0-----:R-:W-:Y:S01]  /*0180*/  FMUL.RZ R7, R7, 0.15915493667125701904 ;  /* 0x3e22f98307077820 */ /* 0x001fe2000040c000 */
[----:B------:R-:W-:Y:S01]  /*0190*/  FMUL.RZ R5, R5, 0.15915493667125701904 ;  /* 0x3e22f98305057820 */ /* 0x000fe2000040c000 */
[----:B------:R-:W-:Y:S01]  /*01a0*/  FMUL.RZ R4, R4, 0.15915493667125701904 ;  /* 0x3e22f98304047820 */ /* 0x000fe2000040c000 */
[----:B------:R-:W1:Y:S01]  /*01b0*/  MUFU.SIN R2, R2 ;  /* 0x0000000200027308 */ /* 0x000e620000000400 */
[----:B------:R-:W-:Y:S01]  /*01c0*/  FMUL.RZ R6, R6, 0.15915493667125701904 ;  /* 0x3e22f98306067820 */ /* 0x000fe2000040c000 */
[----:B------:R-:W-:-:S04]  /*01d0*/  UIADD3 UR4, UPT, UPT, UR4, 0x28, URZ ;  /* 0x0000002804047890 */ /* 0x000fc8000fffe0ff */
[----:B------:R-:W-:Y:S02]  /*01e0*/  UISETP.NE.AND UP0, UPT, UR4, 0x3e8, UPT ;  /* 0x000003e80400788c */ /* 0x000fe4000bf05270 */
[----:B------:R-:W2:Y:S08]  /*01f0*/  MUFU.SIN R9, R9 ;  /* 0x0000000900097308 */ /* 0x000eb00000000400 */
[----:B------:R-:W3:Y:S01]  /*0200*/  MUFU.SIN R8, R8 ;  /* 0x0000000800087308 */ /* 0x000ee20000000400 */
[----:B-1----:R-:W-:-:S07]  /*0210*/  FMUL.RZ R2, R2, 0.15915493667125701904 ;  /* 0x3e22f98302027820 */ /* 0x002fce000040c000 */
[----:B------:R-:W1:Y:S01]  /*0220*/  MUFU.SIN R7, R7 ;  /* 0x0000000700077308 */ /* 0x000e620000000400 */
[----:B--2---:R-:W-:-:S07]  /*0230*/  FMUL.RZ R9, R9, 0.15915493667125701904 ;  /* 0x3e22f98309097820 */ /* 0x004fce000040c000 */
[----:B------:R-:W2:Y:S01]  /*0240*/  MUFU.SIN R3, R3 ;  /* 0x0000000300037308 */ /* 0x000ea20000000400 */
[----:B---3--:R-:W-:-:S07]  /*0250*/  FMUL.RZ R8, R8, 0.15915493667125701904 ;  /* 0x3e22f98308087820 */ /* 0x008fce000040c000 */
        /* <DEDUP_REMOVED lines=492> */
[----:B------:R-:W-:Y:S01]  /*2120*/  MUFU.SIN R7, R7 ;  /* 0x0000000700077308 */ /* 0x000fe20000000400 */
[----:B-1----:R-:W-:-:S07]  /*2130*/  FMUL.RZ R4, R9, 0.15915493667125701904 ;  /* 0x3e22f98309047820 */ /* 0x002fce000040c000 */
[----:B------:R-:W1:Y:S01]  /*2140*/  MUFU.SIN R3, R3 ;  /* 0x0000000300037308 */ /* 0x000e620000000400 */
[----:B--2---:R-:W-:-:S07]  /*2150*/  FMUL.RZ R5, R8, 0.15915493667125701904 ;  /* 0x3e22f98308057820 */ /* 0x004fce000040c000 */
[----:B------:R-:W2:Y:S08]  /*2160*/  MUFU.SIN R11, R11 ;  /* 0x0000000b000b7308 */ /* 0x000eb00000000400 */
[----:B------:R-:W3:Y:S01]  /*2170*/  MUFU.SIN R12, R12 ;  /* 0x0000000c000c7308 */ /* 0x000ee20000000400 */
[----:B-1----:R-:W-:-:S07]  /*2180*/  FMUL.RZ R3, R3, 0.15915493667125701904 ;  /* 0x3e22f98303037820 */ /* 0x002fce000040c000 */
[----:B------:R1:W4:Y:S01]  /*2190*/  MUFU.SIN R10, R6 ;  /* 0x00000006000a7308 */ /* 0x0003220000000400 */
[----:B--2---:R-:W-:-:S07]  /*21a0*/  FMUL.RZ R8, R11, 0.15915493667125701904 ;  /* 0x3e22f9830b087820 */ /* 0x004fce000040c000 */
[----:B------:R-:W2:Y:S01]  /*21b0*/  MUFU.SIN R2, R2 ;  /* 0x0000000200027308 */ /* 0x000ea20000000400 */
[----:B-1----:R-:W-:Y:S01]  /*21c0*/  FMUL.RZ R6, R7, 0.15915493667125701904 ;  /* 0x3e22f98307067820 */ /* 0x002fe2000040c000 */
[----:B---3--:R-:W-:-:S06]  /*21d0*/  FMUL.RZ R9, R12, 0.15915493667125701904 ;  /* 0x3e22f9830c097820 */ /* 0x008fcc000040c000 */
[----:B------:R-:W1:Y:S01]  /*21e0*/  MUFU.SIN R4, R4 ;  /* 0x0000000400047308 */ /* 0x000e620000000400 */
[----:B----4-:R-:W-:-:S07]  /*21f0*/  FMUL.RZ R7, R10, 0.15915493667125701904 ;  /* 0x3e22f9830a077820 */ /* 0x010fce000040c000 */
[----:B------:R-:W3:Y:S01]  /*2200*/  MUFU.SIN R5, R5 ;  /* 0x0000000500057308 */ /* 0x000ee20000000400 */
[----:B--2---:R-:W-:-:S07]  /*2210*/  FMUL.RZ R2, R2, 0.15915493667125701904 ;  /* 0x3e22f98302027820 */ /* 0x004fce000040c000 */
[----:B------:R-:W2:Y:S01]  /*2220*/  MUFU.SIN R6, R6 ;  /* 0x0000000600067308 */ /* 0x000ea20000000400 */
[----:B-1----:R-:W-:-:S07]  /*2230*/  FMUL.RZ R4, R4, 0.15915493667125701904 ;  /* 0x3e22f98304047820 */ /* 0x002fce000040c000 */
[----:B------:R-:W1:Y:S01]  /*2240*/  MUFU.SIN R3, R3 ;  /* 0x0000000300037308 */ /* 0x000e620000000400 */
[----:B---3--:R-:W-:-:S07]  /*2250*/  FMUL.RZ R5, R5, 0.15915493667125701904 ;  /* 0x3e22f98305057820 */ /* 0x008fce000040c000 */
        /* <DEDUP_REMOVED lines=96> */
[----:B------:R2:W3:Y:S08]  /*2860*/  MUFU.SIN R11, R7 ;  /* 0x00000007000b7308 */ /* 0x0004f00000000400 */
[----:B------:R-:W4:Y:S01]  /*2870*/  MUFU.SIN R12, R12 ;  /* 0x0000000c000c7308 */ /* 0x000f220000000400 */
[----:B--2---:R-:W-:Y:S01]  /*2880*/  FMUL.RZ R7, R6, 0.15915493667125701904 ;  /* 0x3e22f98306077820 */ /* 0x004fe2000040c000 */
[----:B-1----:R-:W-:-:S06]  /*2890*/  FMUL.RZ R3, R3, 0.15915493667125701904 ;  /* 0x3e22f98303037820 */ /* 0x002fcc000040c000 */
[----:B------:R-:W1:Y:S01]  /*28a0*/  MUFU.SIN R13, R13 ;  /* 0x0000000d000d7308 */ /* 0x000e620000000400 */
[----:B---3--:R-:W-:-:S07]  /*28b0*/  FMUL.RZ R11, R11, 0.15915493667125701904 ;  /* 0x3e22f9830b0b7820 */ /* 0x008fce000040c000 */
[----:B------:R-:W2:Y:S01]  /*28c0*/  MUFU.SIN R2, R2 ;  /* 0x0000000200027308 */ /* 0x000ea20000000400 */
[----:B----4-:R-:W-:-:S07]  /*28d0*/  FMUL.RZ R12, R12, 0.15915493667125701904 ;  /* 0x3e22f9830c0c7820 */ /* 0x010fce000040c000 */
[----:B------:R3:W4:Y:S01]  /*28e0*/  MUFU.SIN R9, R3 ;  /* 0x0000000300097308 */ /* 0x0007220000000400 */
[----:B-1----:R-:W-:-:S07]  /*28f0*/  FMUL.RZ R13, R13, 0.15915493667125701904 ;  /* 0x3e22f9830d0d7820 */ /* 0x002fce000040c000 */
[----:B------:R-:W1:Y:S08]  /*2900*/  MUFU.SIN R10, R10 ;  /* 0x0000000a000a7308 */ /* 0x000e700000000400 */
[----:B------:R-:W5:Y:S08]  /*2910*/  MUFU.SIN R8, R8 ;  /* 0x0000000800087308 */ /* 0x000f700000000400 */
[----:B------:R-:W0:Y:S08]  /*2920*/  MUFU.SIN R7, R7 ;  /* 0x0000000700077308 */ /* 0x000e300000000400 */
[----:B------:R3:W0:Y:S08]  /*2930*/  MUFU.SIN R6, R11 ;  /* 0x0000000b00067308 */ /* 0x0006300000000400 */
[----:B------:R3:W0:Y:S08]  /*2940*/  MUFU.SIN R5, R12 ;  /* 0x0000000c00057308 */ /* 0x0006300000000400 */
[----:B------:R3:W0:Y:S01]  /*2950*/  MUFU.SIN R4, R13 ;  /* 0x0000000d00047308 */ /* 0x0006220000000400 */
[----:B-12-45:R-:W-:Y:S05]  /*2960*/  BRA.U UP0, `(.L_x_0) ;  /* 0xffffffd500f47547 */ /* 0x036fea000b83ffff */
[----:B---3--:R-:W-:Y:S02]  /*2970*/  FADD R12, RZ, R2 ;  /* 0x00000002ff0c7221 */ /* 0x008fe40000000000 */
[----:B------:R-:W1:Y:S02]  /*2980*/  LDC.64 R2, c[0x0][0x380] ;  /* 0x0000e000ff027b82 */ /* 0x000e640000000a00 */
[----:B------:R-:W-:-:S04]  /*2990*/  FADD R9, R9, R12 ;  /* 0x0000000c09097221 */ /* 0x000fc80000000000 */
[----:B------:R-:W-:-:S04]  /*29a0*/  FADD R9, R10, R9 ;  /* 0x000000090a097221 */ /* 0x000fc80000000000 */
[----:B------:R-:W-:-:S04]  /*29b0*/  FADD R8, R8, R9 ;  /* 0x0000000908087221 */ /* 0x000fc80000000000 */
[----:B0-----:R-:W-:-:S04]  /*29c0*/  FADD R7, R7, R8 ;  /* 0x0000000807077221 */ /* 0x001fc80000000000 */
[----:B------:R-:W-:-:S04]  /*29d0*/  FADD R6, R6, R7 ;  /* 0x0000000706067221 */ /* 0x000fc80000000000 */
[----:B------:R-:W-:Y:S01]  /*29e0*/  FADD R5, R5, R6 ;  /* 0x0000000605057221 */ /* 0x000fe20000000000 */
[----:B-1----:R-:W-:-:S04]  /*29f0*/  IMAD.WIDE R2, R0, 0x4, R2 ;  /* 0x0000000400027825 */ /* 0x002fc800078e0202 */
[----:B------:R-:W-:-:S05]  /*2a00*/  FADD R5, R4, R5 ;  /* 0x0000000504057221 */ /* 0x000fca0000000000 */
[----:B------:R-:W-:Y:S01]  /*2a10*/  STG.E desc[UR6][R2.64], R5 ;  /* 0x0000000502007986 */ /* 0x000fe2000c101906 */
[----:B------:R-:W-:Y:S05]  /*2a20*/  EXIT ;  /* 0x000000000000794d */ /* 0x000fea0003800000 */
.L_x_1:
[----:B------:R-:W-:-:S00]  /*2a30*/  BRA `(.L_x_1) ;  /* 0xfffffffc00fc7947 */ /* 0x000fc0000383ffff */
[----:B------:R-:W-:-:S00]  /*2a40*/  NOP ;  /* 0x0000000000007918 */ /* 0x000fc00000000000 */
        /* <DEDUP_REMOVED lines=11> */
.L_x_2:


//--------------------- .nv.shared.reserved.0     --------------------------
	.section	.nv.shared.reserved.0,"aw",@nobits
	.weak		__nv_reservedSMEM_offset_0_alias
	.size		__nv_reservedSMEM_offset_0_alias, 0, 64
	.other		__nv_reservedSMEM_offset_0_alias,@"STO_CUDA_RESERVED_SHARED STV_DEFAULT"
__nv_reservedSMEM_offset_0_alias:
	.zero		0
	.zero		64


//--------------------- .nv.constant0._Z27sin_intrinsic_stress_kernelPfi --------------------------
	.section	.nv.constant0._Z27sin_intrinsic_stress_kernelPfi,"a",@progbits
	.sectionflags	@""
	.align	4
.nv.constant0._Z27sin_intrinsic_stress_kernelPfi:
	.zero		908


//--------------------- SYMBOLS --------------------------

	.type		.nv.reservedSmem.offset0,@object
	.size		.nv.reservedSmem.offset0,0x4
